	.headerflags	@"EF_CUDA_TEXMODE_UNIFIED EF_CUDA_64BIT_ADDRESS EF_CUDA_ACCELERATORS EF_CUDA_SM90 EF_CUDA_VIRTUAL_SM(EF_CUDA_SM90)"
	.elftype	@"ET_EXEC"


//--------------------- .nv.info                  --------------------------
	.section	.nv.info,"",@"SHT_CUDA_INFO"
	.align	4


	//----- nvinfo : EIATTR_REGCOUNT
	.align		4
        /*0000*/ 	.byte	0x04, 0x2f
        /*0002*/ 	.short	(.L_3 - .L_2)
	.align		4
.L_2:
        /*0004*/ 	.word	index@(triton_poi_fused__native_batch_norm_legit_no_training_add_convolution_22)
        /*0008*/ 	.word	0x00000020


	//----- nvinfo : EIATTR_MIN_STACK_SIZE
	.align		4
.L_3:
        /*000c*/ 	.byte	0x04, 0x12
        /*000e*/ 	.short	(.L_5 - .L_4)
	.align		4
.L_4:
        /*0010*/ 	.word	index@(triton_poi_fused__native_batch_norm_legit_no_training_add_convolution_22)
        /*0014*/ 	.word	0x00000000


	//----- nvinfo : EIATTR_FRAME_SIZE
	.align		4
.L_5:
        /*0018*/ 	.byte	0x04, 0x11
        /*001a*/ 	.short	(.L_7 - .L_6)
	.align		4
.L_6:
        /*001c*/ 	.word	index@(triton_poi_fused__native_batch_norm_legit_no_training_add_convolution_22)
        /*0020*/ 	.word	0x00000000


	//----- nvinfo : EIATTR_MIN_STACK_SIZE
	.align		4
.L_7:
        /*0024*/ 	.byte	0x04, 0x12
        /*0026*/ 	.short	(.L_9 - .L_8)
	.align		4
.L_8:
        /*0028*/ 	.word	index@(triton_poi_fused__native_batch_norm_legit_no_training_add_convolution_22)
        /*002c*/ 	.word	0x00000000
.L_9:


//--------------------- .nv.info.triton_poi_fused__native_batch_norm_legit_no_training_add_convolution_22 --------------------------
	.section	.nv.info.triton_poi_fused__native_batch_norm_legit_no_training_add_convolution_22,"",@"SHT_CUDA_INFO"
	.sectionflags	@""
	.align	4


	//----- nvinfo : EIATTR_CUDA_API_VERSION
	.align		4
        /*0000*/ 	.byte	0x04, 0x37
        /*0002*/ 	.short	(.L_11 - .L_10)
.L_10:
        /*0004*/ 	.word	0x0000007c


	//----- nvinfo : EIATTR_KPARAM_INFO
	.align		4
.L_11:
        /*0008*/ 	.byte	0x04, 0x17
        /*000a*/ 	.short	(.L_13 - .L_12)
.L_12:
        /*000c*/ 	.word	0x00000000
        /*0010*/ 	.short	0x0008
        /*0012*/ 	.short	0x0040
        /*0014*/ 	.byte	0x00, 0xf0, 0x11, 0x00


	//----- nvinfo : EIATTR_KPARAM_INFO
	.align		4
.L_13:
        /*0018*/ 	.byte	0x04, 0x17
        /*001a*/ 	.short	(.L_15 - .L_14)
.L_14:
        /*001c*/ 	.word	0x00000000
        /*0020*/ 	.short	0x0007
        /*0022*/ 	.short	0x0038
        /*0024*/ 	.byte	0x00, 0xf4, 0x21, 0x00


	//----- nvinfo : EIATTR_KPARAM_INFO
	.align		4
.L_15:
        /*0028*/ 	.byte	0x04, 0x17
        /*002a*/ 	.short	(.L_17 - .L_16)
.L_16:
        /*002c*/ 	.word	0x00000000
        /*0030*/ 	.short	0x0006
        /*0032*/ 	.short	0x0030
        /*0034*/ 	.byte	0x00, 0xf4, 0x21, 0x00


	//----- nvinfo : EIATTR_KPARAM_INFO
	.align		4
.L_17:
        /*0038*/ 	.byte	0x04, 0x17
        /*003a*/ 	.short	(.L_19 - .L_18)
.L_18:
        /*003c*/ 	.word	0x00000000
        /*0040*/ 	.short	0x0005
        /*0042*/ 	.short	0x0028
        /*0044*/ 	.byte	0x00, 0xf4, 0x21, 0x00


	//----- nvinfo : EIATTR_KPARAM_INFO
	.align		4
.L_19:
        /*0048*/ 	.byte	0x04, 0x17
        /*004a*/ 	.short	(.L_21 - .L_20)
.L_20:
        /*004c*/ 	.word	0x00000000
        /*0050*/ 	.short	0x0004
        /*0052*/ 	.short	0x0020
        /*0054*/ 	.byte	0x00, 0xf4, 0x21, 0x00


	//----- nvinfo : EIATTR_KPARAM_INFO
	.align		4
.L_21:
        /*0058*/ 	.byte	0x04, 0x17
        /*005a*/ 	.short	(.L_23 - .L_22)
.L_22:
        /*005c*/ 	.word	0x00000000
        /*0060*/ 	.short	0x0003
        /*0062*/ 	.short	0x0018
        /*0064*/ 	.byte	0x00, 0xf4, 0x21, 0x00


	//----- nvinfo : EIATTR_KPARAM_INFO
	.align		4
.L_23:
        /*0068*/ 	.byte	0x04, 0x17
        /*006a*/ 	.short	(.L_25 - .L_24)
.L_24:
        /*006c*/ 	.word	0x00000000
        /*0070*/ 	.short	0x0002
        /*0072*/ 	.short	0x0010
        /*0074*/ 	.byte	0x00, 0xf4, 0x21, 0x00


	//----- nvinfo : EIATTR_KPARAM_INFO
	.align		4
.L_25:
        /*0078*/ 	.byte	0x04, 0x17
        /*007a*/ 	.short	(.L_27 - .L_26)
.L_26:
        /*007c*/ 	.word	0x00000000
        /*0080*/ 	.short	0x0001
        /*0082*/ 	.short	0x0008
        /*0084*/ 	.byte	0x00, 0xf4, 0x21, 0x00


	//----- nvinfo : EIATTR_KPARAM_INFO
	.align		4
.L_27:
        /*0088*/ 	.byte	0x04, 0x17
        /*008a*/ 	.short	(.L_29 - .L_28)
.L_28:
        /*008c*/ 	.word	0x00000000
        /*0090*/ 	.short	0x0000
        /*0092*/ 	.short	0x0000
        /*0094*/ 	.byte	0x00, 0xf4, 0x21, 0x00


	//----- nvinfo : EIATTR_SPARSE_MMA_MASK
	.align		4
.L_29:
        /*0098*/ 	.byte	0x03, 0x50
        /*009a*/ 	.short	0x0000


	//----- nvinfo : EIATTR_MAXREG_COUNT
	.align		4
        /*009c*/ 	.byte	0x03, 0x1b
        /*009e*/ 	.short	0x00ff


	//----- nvinfo : EIATTR_EXIT_INSTR_OFFSETS
	.align		4
        /*00a0*/ 	.byte	0x04, 0x1c
        /*00a2*/ 	.short	(.L_31 - .L_30)


	//   ....[0]....
.L_30:
        /*00a4*/ 	.word	0x00000870


	//----- nvinfo : EIATTR_REQNTID
	.align		4
.L_31:
        /*00a8*/ 	.byte	0x04, 0x10
        /*00aa*/ 	.short	(.L_33 - .L_32)
.L_32:
        /*00ac*/ 	.word	0x00000080
        /*00b0*/ 	.word	0x00000001
        /*00b4*/ 	.word	0x00000001


	//----- nvinfo : EIATTR_CBANK_PARAM_SIZE
	.align		4
.L_33:
        /*00b8*/ 	.byte	0x03, 0x19
        /*00ba*/ 	.short	0x0044


	//----- nvinfo : EIATTR_PARAM_CBANK
	.align		4
        /*00bc*/ 	.byte	0x04, 0x0a
        /*00be*/ 	.short	(.L_35 - .L_34)
	.align		4
.L_34:
        /*00c0*/ 	.word	index@(.nv.constant0.triton_poi_fused__native_batch_norm_legit_no_training_add_convolution_22)
        /*00c4*/ 	.short	0x0210
        /*00c6*/ 	.short	0x0044


	//----- nvinfo : EIATTR_SW_WAR
	.align		4
.L_35:
        /*00c8*/ 	.byte	0x04, 0x36
        /*00ca*/ 	.short	(.L_37 - .L_36)
.L_36:
        /*00cc*/ 	.word	0x00000008
.L_37:


//--------------------- .nv.callgraph             --------------------------
	.section	.nv.callgraph,"",@"SHT_CUDA_CALLGRAPH"
	.align	4
	.sectionentsize	8
	.align		4
        /*0000*/ 	.word	0x00000000
	.align		4
        /*0004*/ 	.word	0xffffffff
	.align		4
        /*0008*/ 	.word	0x00000000
	.align		4
        /*000c*/ 	.word	0xfffffffe
	.align		4
        /*0010*/ 	.word	0x00000000
	.align		4
        /*0014*/ 	.word	0xfffffffd
	.align		4
        /*0018*/ 	.word	0x00000000
	.align		4
        /*001c*/ 	.word	0xfffffffc


//--------------------- .nv.constant4             --------------------------
	.section	.nv.constant4,"a",@progbits
	.align	8
	.align		8
.nv.constant4:
        /*0000*/ 	.dword	_$_str
	.align		8
        /*0008*/ 	.dword	_$_str_$_2


//--------------------- .text.triton_poi_fused__native_batch_norm_legit_no_training_add_convolution_22 --------------------------
	.section	.text.triton_poi_fused__native_batch_norm_legit_no_training_add_convolution_22,"ax",@progbits
	.align	128
        .global         triton_poi_fused__native_batch_norm_legit_no_training_add_convolution_22
        .type           triton_poi_fused__native_batch_norm_legit_no_training_add_convolution_22,@function
        .size           triton_poi_fused__native_batch_norm_legit_no_training_add_convolution_22,(.L_x_1 - triton_poi_fused__native_batch_norm_legit_no_training_add_convolution_22)
        .other          triton_poi_fused__native_batch_norm_legit_no_training_add_convolution_22,@"STO_CUDA_ENTRY STV_DEFAULT"
triton_poi_fused__native_batch_norm_legit_no_training_add_convolution_22:
.text.triton_poi_fused__native_batch_norm_legit_no_training_add_convolution_22:
[----:B------:R-:W-:Y:S01]  /*0000*/  LDC R1, c[0x0][0x28] ;  /* 0x00000a00ff017b82 */ /* 0x000fe20000000800 */
[----:B------:R-:W1:Y:S01]  /*0010*/  S2R R0, SR_TID.X ;  /* 0x0000000000007919 */ /* 0x000e620000002100 */
[----:B------:R-:W-:-:S06]  /*0020*/  ULDC.64 UR4, c[0x0][0x208] ;  /* 0x0000820000047ab9 */ /* 0x000fcc0000000a00 */
[----:B------:R-:W2:Y:S01]  /*0030*/  LDC.64 R26, c[0x0][0x218] ;  /* 0x00008600ff1a7b82 */ /* 0x000ea20000000a00 */
[----:B------:R-:W3:Y:S07]  /*0040*/  S2R R5, SR_CTAID.X ;  /* 0x0000000000057919 */ /* 0x000eee0000002500 */
[----:B------:R-:W4:Y:S01]  /*0050*/  LDC.64 R24, c[0x0][0x210] ;  /* 0x00008400ff187b82 */ /* 0x000f220000000a00 */
[----:B-1----:R-:W-:-:S04]  /*0060*/  SHF.L.U32 R0, R0, 0x2, RZ ;  /* 0x0000000200007819 */ /* 0x002fc800000006ff */
[----:B------:R-:W-:Y:S02]  /*0070*/  LOP3.LUT R0, R0, 0x1fc, RZ, 0xc0, !PT ;  /* 0x000001fc00007812 */ /* 0x000fe400078ec0ff */
[----:B---3--:R-:W-:Y:S02]  /*0080*/  SHF.R.S32.HI R3, RZ, 0x15, R5 ;  /* 0x00000015ff037819 */ /* 0x008fe40000011405 */
[----:B------:R-:W-:Y:S02]  /*0090*/  LEA R20, R5, R0, 0xa ;  /* 0x0000000005147211 */ /* 0x000fe400078e50ff */
[----:B------:R-:W-:Y:S01]  /*00a0*/  SGXT R3, R3, 0x1 ;  /* 0x000000010303781a */ /* 0x000fe20000000200 */
[----:B------:R-:W1:Y:S01]  /*00b0*/  LDC.64 R4, c[0x0][0x230] ;  /* 0x00008c00ff047b82 */ /* 0x000e620000000a00 */
[----:B------:R-:W-:Y:S02]  /*00c0*/  IADD3 R14, R20, 0x200, RZ ;  /* 0x00000200140e7810 */ /* 0x000fe40007ffe0ff */
[----:B------:R-:W-:-:S02]  /*00d0*/  LEA.HI R0, R3, R20, RZ, 0x6 ;  /* 0x0000001403007211 */ /* 0x000fc400078f30ff */
[----:B------:R-:W-:Y:S02]  /*00e0*/  LEA.HI R3, R3, R14, RZ, 0x6 ;  /* 0x0000000e03037211 */ /* 0x000fe400078f30ff */
[--C-:B------:R-:W-:Y:S02]  /*00f0*/  SHF.R.S32.HI R15, RZ, 0x6, R0.reuse ;  /* 0x00000006ff0f7819 */ /* 0x100fe40000011400 */
[--C-:B------:R-:W-:Y:S02]  /*0100*/  SHF.R.S32.HI R2, RZ, 0x6, R3.reuse ;  /* 0x00000006ff027819 */ /* 0x100fe40000011403 */
[----:B------:R-:W-:Y:S02]  /*0110*/  SHF.R.S32.HI R0, RZ, 0x1f, R0 ;  /* 0x0000001fff007819 */ /* 0x000fe40000011400 */
[----:B------:R-:W-:Y:S02]  /*0120*/  SHF.R.S32.HI R3, RZ, 0x1f, R3 ;  /* 0x0000001fff037819 */ /* 0x000fe40000011403 */
[----:B------:R-:W-:-:S02]  /*0130*/  LEA.HI R0, R0, R15, RZ, 0x9 ;  /* 0x0000000f00007211 */ /* 0x000fc400078f48ff */
[----:B------:R-:W-:Y:S02]  /*0140*/  LEA.HI R3, R3, R2, RZ, 0x9 ;  /* 0x0000000203037211 */ /* 0x000fe400078f48ff */
[----:B------:R-:W-:Y:S02]  /*0150*/  LOP3.LUT R0, R0, 0xfffffe00, RZ, 0xc0, !PT ;  /* 0xfffffe0000007812 */ /* 0x000fe400078ec0ff */
[----:B------:R-:W-:Y:S02]  /*0160*/  LOP3.LUT R3, R3, 0xfffffe00, RZ, 0xc0, !PT ;  /* 0xfffffe0003037812 */ /* 0x000fe400078ec0ff */
[----:B------:R-:W-:Y:S02]  /*0170*/  IADD3 R15, R15, -R0, RZ ;  /* 0x800000000f0f7210 */ /* 0x000fe40007ffe0ff */
[----:B------:R-:W-:-:S03]  /*0180*/  IADD3 R2, R2, -R3, RZ ;  /* 0x8000000302027210 */ /* 0x000fc60007ffe0ff */
[----:B-1----:R-:W-:-:S04]  /*0190*/  IMAD.WIDE R6, R15, 0x4, R4 ;  /* 0x000000040f067825 */ /* 0x002fc800078e0204 */
[----:B------:R-:W-:Y:S01]  /*01a0*/  IMAD.WIDE R16, R2, 0x4, R4 ;  /* 0x0000000402107825 */ /* 0x000fe200078e0204 */
[----:B------:R-:W3:Y:S05]  /*01b0*/  LDG.E.EL R0, desc[UR4][R6.64] ;  /* 0x0000000406007981 */ /* 0x000eea000c2e1900 */
[----:B------:R-:W5:Y:S01]  /*01c0*/  LDG.E.EL R16, desc[UR4][R16.64] ;  /* 0x0000000410107981 */ /* 0x000f62000c2e1900 */
[----:B--2---:R-:W-:-:S04]  /*01d0*/  IMAD.WIDE R18, R15, 0x4, R26 ;  /* 0x000000040f127825 */ /* 0x004fc800078e021a */
[----:B----4-:R-:W-:Y:S01]  /*01e0*/  IMAD.WIDE R24, R20, 0x4, R24 ;  /* 0x0000000414187825 */ /* 0x010fe200078e0218 */
[----:B------:R1:W2:Y:S03]  /*01f0*/  LDG.E.EL R13, desc[UR4][R18.64] ;  /* 0x00000004120d7981 */ /* 0x0002a6000c2e1900 */
[----:B------:R-:W-:Y:S01]  /*0200*/  IMAD.WIDE R26, R2, 0x4, R26 ;  /* 0x00000004021a7825 */ /* 0x000fe200078e021a */
[----:B------:R-:W2:Y:S04]  /*0210*/  LDG.E.128 R8, desc[UR4][R24.64] ;  /* 0x0000000418087981 */ /* 0x000ea8000c1e1d00 */
[----:B------:R4:W2:Y:S04]  /*0220*/  LDG.E.EL R12, desc[UR4][R26.64] ;  /* 0x000000041a0c7981 */ /* 0x0008a8000c2e1900 */
[----:B------:R-:W2:Y:S01]  /*0230*/  LDG.E.128 R4, desc[UR4][R24.64+0x800] ;  /* 0x0008000418047981 */ /* 0x000ea2000c1e1d00 */
[----:B------:R-:W-:-:S02]  /*0240*/  SHF.R.S32.HI R3, RZ, 0x1f, R20 ;  /* 0x0000001fff037819 */ /* 0x000fc40000011414 */
[----:B-1----:R-:W-:Y:S02]  /*0250*/  SHF.R.S32.HI R19, RZ, 0x1f, R14 ;  /* 0x0000001fff137819 */ /* 0x002fe4000001140e */
[----:B------:R-:W-:Y:S01]  /*0260*/  LEA.HI R3, R3, R20, RZ, 0xf ;  /* 0x0000001403037211 */ /* 0x000fe200078f78ff */
[----:B0---4-:R-:W0:Y:S01]  /*0270*/  LDC.64 R26, c[0x0][0x238] ;  /* 0x00008e00ff1a7b82 */ /* 0x011e220000000a00 */
[----:B------:R-:W-:Y:S02]  /*0280*/  LEA.HI R19, R19, R14, RZ, 0xf ;  /* 0x0000000e13137211 */ /* 0x000fe400078f78ff */
[C---:B------:R-:W-:Y:S02]  /*0290*/  LOP3.LUT R21, R3.reuse, 0xffff8000, RZ, 0xc0, !PT ;  /* 0xffff800003157812 */ /* 0x040fe400078ec0ff */
[----:B------:R-:W-:Y:S02]  /*02a0*/  SHF.L.U32 R3, R3, 0x1, RZ ;  /* 0x0000000103037819 */ /* 0x000fe400000006ff */
[----:B------:R-:W-:-:S02]  /*02b0*/  SHF.L.U32 R18, R19, 0x1, RZ ;  /* 0x0000000113127819 */ /* 0x000fc400000006ff */
[----:B------:R-:W-:Y:S02]  /*02c0*/  LOP3.LUT R3, R3, 0xffff0000, RZ, 0xc0, !PT ;  /* 0xffff000003037812 */ /* 0x000fe400078ec0ff */
[----:B------:R-:W-:Y:S02]  /*02d0*/  LOP3.LUT R18, R18, 0xffff0000, RZ, 0xc0, !PT ;  /* 0xffff000012127812 */ /* 0x000fe400078ec0ff */
[----:B------:R-:W-:Y:S01]  /*02e0*/  IADD3 R22, R3, R20, -R21 ;  /* 0x0000001403167210 */ /* 0x000fe20007ffe815 */
[----:B------:R-:W-:Y:S01]  /*02f0*/  HFMA2.MMA R3, -RZ, RZ, 1.625, 0 ;  /* 0x3e800000ff037435 */ /* 0x000fe200000001ff */
[----:B------:R-:W-:-:S04]  /*0300*/  LOP3.LUT R19, R19, 0xffff8000, RZ, 0xc0, !PT ;  /* 0xffff800013137812 */ /* 0x000fc800078ec0ff */
[----:B------:R-:W-:Y:S01]  /*0310*/  IADD3 R14, R18, R14, -R19 ;  /* 0x0000000e120e7210 */ /* 0x000fe20007ffe813 */
[----:B---3--:R-:W-:Y:S01]  /*0320*/  FADD R23, R0, 9.9999997473787516356e-05 ;  /* 0x38d1b71700177421 */ /* 0x008fe20000000000 */
[----:B-----5:R-:W-:-:S05]  /*0330*/  FADD R0, R16, 9.9999997473787516356e-05 ;  /* 0x38d1b71710007421 */ /* 0x020fca0000000000 */
[----:B------:R-:W1:Y:S01]  /*0340*/  MUFU.SQRT R23, R23 ;  /* 0x0000001700177308 */ /* 0x000e620000002000 */
[----:B------:R-:W3:Y:S07]  /*0350*/  LDC.64 R16, c[0x0][0x228] ;  /* 0x00008a00ff107b82 */ /* 0x000eee0000000a00 */
[----:B------:R-:W4:Y:S01]  /*0360*/  MUFU.SQRT R0, R0 ;  /* 0x0000000000007308 */ /* 0x000f220000002000 */
[C---:B-1----:R-:W-:Y:S02]  /*0370*/  FSETP.GT.AND P0, PT, R23.reuse, 8.50705917302346158658e+37, PT ;  /* 0x7e8000001700780b */ /* 0x042fe40003f04000 */
[----:B------:R-:W-:-:S02]  /*0380*/  FSETP.GEU.AND P2, PT, R23, 1.175494350822287508e-38, PT ;  /* 0x008000001700780b */ /* 0x000fc40003f4e000 */
[C---:B----4-:R-:W-:Y:S02]  /*0390*/  FSETP.GT.AND P1, PT, R0.reuse, 8.50705917302346158658e+37, PT ;  /* 0x7e8000000000780b */ /* 0x050fe40003f24000 */
[----:B------:R-:W-:Y:S01]  /*03a0*/  FSETP.GEU.AND P3, PT, R0, 1.175494350822287508e-38, PT ;  /* 0x008000000000780b */ /* 0x000fe20003f6e000 */
[----:B---3--:R-:W-:-:S06]  /*03b0*/  IMAD.WIDE R28, R15, 0x4, R16 ;  /* 0x000000040f1c7825 */ /* 0x008fcc00078e0210 */
[----:B------:R-:W-:-:S04]  /*03c0*/  @P0 FMUL R23, R23, 0.25 ;  /* 0x3e80000017170820 */ /* 0x000fc80000400000 */
[----:B------:R-:W-:Y:S01]  /*03d0*/  @P1 FMUL R0, R0, 0.25 ;  /* 0x3e80000000001820 */ /* 0x000fe20000400000 */
[----:B------:R-:W-:Y:S01]  /*03e0*/  @!P2 FMUL R23, R23, 16777216 ;  /* 0x4b8000001717a820 */ /* 0x000fe20000400000 */
[----:B------:R-:W-:Y:S01]  /*03f0*/  IMAD.WIDE R16, R2, 0x4, R16 ;  /* 0x0000000402107825 */ /* 0x000fe200078e0210 */
[----:B------:R0:W3:Y:S03]  /*0400*/  LDG.E.EL R19, desc[UR4][R28.64] ;  /* 0x000000041c137981 */ /* 0x0000e6000c2e1900 */
[----:B------:R-:W-:Y:S01]  /*0410*/  @!P3 FMUL R0, R0, 16777216 ;  /* 0x4b8000000000b820 */ /* 0x000fe20000400000 */
[----:B------:R1:W-:Y:S01]  /*0420*/  MUFU.RCP R18, R23 ;  /* 0x0000001700127308 */ /* 0x0003e20000001000 */
[----:B------:R4:W5:Y:S07]  /*0430*/  LDG.E.EL R21, desc[UR4][R16.64] ;  /* 0x0000000410157981 */ /* 0x00096e000c2e1900 */
[----:B------:R-:W4:Y:S01]  /*0440*/  MUFU.RCP R0, R0 ;  /* 0x0000000000007308 */ /* 0x000f220000001000 */
[----:B-1----:R-:W-:-:S02]  /*0450*/  FSEL R23, R3, 1, P0 ;  /* 0x3f80000003177808 */ /* 0x002fc40000000000 */
[----:B------:R-:W-:Y:S01]  /*0460*/  FSEL R3, R3, 1, P1 ;  /* 0x3f80000003037808 */ /* 0x000fe20000800000 */
[----:B0-----:R-:W-:-:S04]  /*0470*/  IMAD.WIDE R28, R15, 0x4, R26 ;  /* 0x000000040f1c7825 */ /* 0x001fc800078e021a */
[----:B------:R-:W-:-:S04]  /*0480*/  @!P3 FMUL R3, R3, 16777216 ;  /* 0x4b8000000303b820 */ /* 0x000fc80000400000 */
[----:B----4-:R-:W-:Y:S02]  /*0490*/  FMUL R17, R0, R3 ;  /* 0x0000000300117220 */ /* 0x010fe40000400000 */
[----:B------:R0:W4:Y:S02]  /*04a0*/  LDG.E.EL R3, desc[UR4][R28.64] ;  /* 0x000000041c037981 */ /* 0x000124000c2e1900 */
[----:B0-----:R-:W0:Y:S01]  /*04b0*/  LDC.64 R28, c[0x0][0x240] ;  /* 0x00009000ff1c7b82 */ /* 0x001e220000000a00 */
[----:B------:R-:W-:-:S05]  /*04c0*/  IMAD.WIDE R26, R2, 0x4, R26 ;  /* 0x00000004021a7825 */ /* 0x000fca00078e021a */
[----:B------:R0:W3:Y:S02]  /*04d0*/  LDG.E.EL R0, desc[UR4][R26.64] ;  /* 0x000000041a007981 */ /* 0x0000e4000c2e1900 */
[----:B0-----:R-:W-:-:S05]  /*04e0*/  IMAD.WIDE R26, R15, 0x4, R28 ;  /* 0x000000040f1a7825 */ /* 0x001fca00078e021c */
[----:B------:R0:W4:Y:S02]  /*04f0*/  LDG.E.EL R16, desc[UR4][R26.64] ;  /* 0x000000041a107981 */ /* 0x000124000c2e1900 */
[----:B0-----:R-:W0:Y:S01]  /*0500*/  LDC.64 R26, c[0x0][0x220] ;  /* 0x00008800ff1a7b82 */ /* 0x001e220000000a00 */
[--C-:B--2---:R-:W-:Y:S01]  /*0510*/  FADD R11, R11, R13.reuse ;  /* 0x0000000d0b0b7221 */ /* 0x104fe20000000000 */
[--C-:B------:R-:W-:Y:S01]  /*0520*/  FADD R10, R10, R13.reuse ;  /* 0x0000000d0a0a7221 */ /* 0x100fe20000000000 */
[--C-:B------:R-:W-:Y:S01]  /*0530*/  FADD R9, R9, R13.reuse ;  /* 0x0000000d09097221 */ /* 0x100fe20000000000 */
[----:B------:R-:W-:Y:S01]  /*0540*/  FADD R8, R8, R13 ;  /* 0x0000000d08087221 */ /* 0x000fe20000000000 */
[--C-:B------:R-:W-:Y:S01]  /*0550*/  FADD R7, R7, R12.reuse ;  /* 0x0000000c07077221 */ /* 0x100fe20000000000 */
[--C-:B------:R-:W-:Y:S01]  /*0560*/  FADD R6, R6, R12.reuse ;  /* 0x0000000c06067221 */ /* 0x100fe20000000000 */
[--C-:B------:R-:W-:Y:S01]  /*0570*/  FADD R5, R5, R12.reuse ;  /* 0x0000000c05057221 */ /* 0x100fe20000000000 */
[----:B------:R-:W-:Y:S01]  /*0580*/  FADD R4, R4, R12 ;  /* 0x0000000c04047221 */ /* 0x000fe20000000000 */
[----:B0-----:R-:W-:-:S06]  /*0590*/  IMAD.WIDE R14, R14, 0x4, R26 ;  /* 0x000000040e0e7825 */ /* 0x001fcc00078e021a */
[----:B------:R-:W2:Y:S01]  /*05a0*/  LDG.E.128 R12, desc[UR4][R14.64] ;  /* 0x000000040e0c7981 */ /* 0x000ea2000c1e1d00 */
[----:B------:R-:W-:Y:S01]  /*05b0*/  @!P2 FMUL R23, R23, 16777216 ;  /* 0x4b8000001717a820 */ /* 0x000fe20000400000 */
[----:B------:R-:W-:-:S04]  /*05c0*/  IMAD.WIDE R28, R2, 0x4, R28 ;  /* 0x00000004021c7825 */ /* 0x000fc800078e021c */
[----:B------:R-:W-:Y:S01]  /*05d0*/  FMUL R18, R18, R23 ;  /* 0x0000001712127220 */ /* 0x000fe20000400000 */
[----:B------:R-:W-:Y:S01]  /*05e0*/  IMAD.WIDE R22, R22, 0x4, R26 ;  /* 0x0000000416167825 */ /* 0x000fe200078e021a */
[----:B------:R0:W3:Y:S03]  /*05f0*/  LDG.E.EL R2, desc[UR4][R28.64] ;  /* 0x000000041c027981 */ /* 0x0000e6000c2e1900 */
[----:B--2---:R-:W-:Y:S01]  /*0600*/  FADD R26, R14, R6 ;  /* 0x000000060e1a7221 */ /* 0x004fe20000000000 */
[----:B------:R-:W-:Y:S01]  /*0610*/  FADD R13, R13, R5 ;  /* 0x000000050d0d7221 */ /* 0x000fe20000000000 */
[----:B------:R-:W-:Y:S01]  /*0620*/  FADD R12, R12, R4 ;  /* 0x000000040c0c7221 */ /* 0x000fe20000000000 */
[----:B0-----:R-:W-:Y:S01]  /*0630*/  FADD R28, R15, R7 ;  /* 0x000000070f1c7221 */ /* 0x001fe20000000000 */
[C---:B-----5:R-:W-:Y:S01]  /*0640*/  FADD R27, -R21.reuse, R26 ;  /* 0x0000001a151b7221 */ /* 0x060fe20000000100 */
[C---:B------:R-:W-:Y:S01]  /*0650*/  FADD R29, -R21.reuse, R13 ;  /* 0x0000000d151d7221 */ /* 0x040fe20000000100 */
[----:B------:R-:W-:-:S02]  /*0660*/  FADD R26, -R21, R12 ;  /* 0x0000000c151a7221 */ /* 0x000fc40000000100 */
[----:B------:R0:W2:Y:S01]  /*0670*/  LDG.E.128 R12, desc[UR4][R22.64] ;  /* 0x00000004160c7981 */ /* 0x0000a2000c1e1d00 */
[----:B------:R-:W-:Y:S01]  /*0680*/  FADD R28, -R21, R28 ;  /* 0x0000001c151c7221 */ /* 0x000fe20000000100 */
[-C--:B------:R-:W-:Y:S01]  /*0690*/  FMUL R26, R26, R17.reuse ;  /* 0x000000111a1a7220 */ /* 0x080fe20000400000 */
[-C--:B------:R-:W-:Y:S02]  /*06a0*/  FMUL R21, R27, R17.reuse ;  /* 0x000000111b157220 */ /* 0x080fe40000400000 */
[-C--:B0-----:R-:W-:Y:S01]  /*06b0*/  FMUL R22, R28, R17.reuse ;  /* 0x000000111c167220 */ /* 0x081fe20000400000 */
[----:B------:R-:W-:Y:S01]  /*06c0*/  FMUL R23, R29, R17 ;  /* 0x000000111d177220 */ /* 0x000fe20000400000 */
[----:B------:R-:W-:Y:S04]  /*06d0*/  STG.E.128 desc[UR4][R24.64], R8 ;  /* 0x0000000818007986 */ /* 0x000fe8000c101d04 */
[----:B------:R-:W-:Y:S01]  /*06e0*/  STG.E.128 desc[UR4][R24.64+0x800], R4 ;  /* 0x0008000418007986 */ /* 0x000fe2000c101d04 */
[----:B--2---:R-:W-:-:S04]  /*06f0*/  FADD R28, R15, R11 ;  /* 0x0000000b0f1c7221 */ /* 0x004fc80000000000 */
[----:B---3--:R-:W-:Y:S02]  /*0700*/  FADD R17, -R19, R28 ;  /* 0x0000001c13117221 */ /* 0x008fe40000000100 */
[----:B------:R-:W0:Y:S01]  /*0710*/  LDC.64 R28, c[0x0][0x248] ;  /* 0x00009200ff1c7b82 */ /* 0x000e220000000a00 */
[----:B------:R-:W-:Y:S01]  /*0720*/  FADD R14, R14, R10 ;  /* 0x0000000a0e0e7221 */ /* 0x000fe20000000000 */
[----:B------:R-:W-:Y:S01]  /*0730*/  FADD R13, R13, R9 ;  /* 0x000000090d0d7221 */ /* 0x000fe20000000000 */
[----:B------:R-:W-:Y:S02]  /*0740*/  FADD R12, R12, R8 ;  /* 0x000000080c0c7221 */ /* 0x000fe40000000000 */
[C---:B------:R-:W-:Y:S01]  /*0750*/  FADD R15, -R19.reuse, R14 ;  /* 0x0000000e130f7221 */ /* 0x040fe20000000100 */
[C---:B------:R-:W-:Y:S01]  /*0760*/  FADD R13, -R19.reuse, R13 ;  /* 0x0000000d130d7221 */ /* 0x040fe20000000100 */
[----:B------:R-:W-:Y:S01]  /*0770*/  FADD R19, -R19, R12 ;  /* 0x0000000c13137221 */ /* 0x000fe20000000100 */
[-C--:B------:R-:W-:Y:S01]  /*0780*/  FMUL R17, R17, R18.reuse ;  /* 0x0000001211117220 */ /* 0x080fe20000400000 */
[-C--:B------:R-:W-:Y:S01]  /*0790*/  FMUL R15, R15, R18.reuse ;  /* 0x000000120f0f7220 */ /* 0x080fe20000400000 */
[-C--:B------:R-:W-:Y:S01]  /*07a0*/  FMUL R13, R13, R18.reuse ;  /* 0x000000120d0d7220 */ /* 0x080fe20000400000 */
[----:B------:R-:W-:-:S02]  /*07b0*/  FMUL R12, R19, R18 ;  /* 0x00000012130c7220 */ /* 0x000fc40000400000 */
[C-C-:B----4-:R-:W-:Y:S01]  /*07c0*/  FFMA R14, R3.reuse, R15, R16.reuse ;  /* 0x0000000f030e7223 */ /* 0x150fe20000000010 */
[C-C-:B------:R-:W-:Y:S01]  /*07d0*/  FFMA R13, R3.reuse, R13, R16.reuse ;  /* 0x0000000d030d7223 */ /* 0x140fe20000000010 */
[C-C-:B------:R-:W-:Y:S01]  /*07e0*/  FFMA R12, R3.reuse, R12, R16.reuse ;  /* 0x0000000c030c7223 */ /* 0x140fe20000000010 */
[----:B------:R-:W-:Y:S01]  /*07f0*/  FFMA R15, R3, R17, R16 ;  /* 0x00000011030f7223 */ /* 0x000fe20000000010 */
[C-C-:B------:R-:W-:Y:S01]  /*0800*/  FFMA R16, R0.reuse, R26, R2.reuse ;  /* 0x0000001a00107223 */ /* 0x140fe20000000002 */
[C-C-:B------:R-:W-:Y:S01]  /*0810*/  FFMA R17, R0.reuse, R23, R2.reuse ;  /* 0x0000001700117223 */ /* 0x140fe20000000002 */
[C-C-:B------:R-:W-:Y:S01]  /*0820*/  FFMA R18, R0.reuse, R21, R2.reuse ;  /* 0x0000001500127223 */ /* 0x140fe20000000002 */
[----:B------:R-:W-:Y:S01]  /*0830*/  FFMA R19, R0, R22, R2 ;  /* 0x0000001600137223 */ /* 0x000fe20000000002 */
[----:B0-----:R-:W-:-:S05]  /*0840*/  IMAD.WIDE R28, R20, 0x4, R28 ;  /* 0x00000004141c7825 */ /* 0x001fca00078e021c */
[----:B------:R-:W-:Y:S04]  /*0850*/  STG.E.128 desc[UR4][R28.64], R12 ;  /* 0x0000000c1c007986 */ /* 0x000fe8000c101d04 */
[----:B------:R-:W-:Y:S01]  /*0860*/  STG.E.128 desc[UR4][R28.64+0x800], R16 ;  /* 0x000800101c007986 */ /* 0x000fe2000c101d04 */
[----:B------:R-:W-:Y:S05]  /*0870*/  EXIT ;  /* 0x000000000000794d */ /* 0x000fea0003800000 */
.L_x_0:
[----:B------:R-:W-:-:S00]  /*0880*/  BRA `(.L_x_0) ;  /* 0xfffffffc00fc7947 */ /* 0x000fc0000383ffff */
[----:B------:R-:W-:-:S00]  /*0890*/  NOP ;  /* 0x0000000000007918 */ /* 0x000fc00000000000 */
        /* <DEDUP_REMOVED lines=14> */
.L_x_1:


//--------------------- .nv.global.init           --------------------------
	.section	.nv.global.init,"aw",@progbits
.nv.global.init:
	.type		_$_str,@object
	.size		_$_str,(_$_str_$_2 - _$_str)
_$_str:
        /*0000*/ 	.byte	0x5f, 0x5f, 0x43, 0x55, 0x44, 0x41, 0x5f, 0x46, 0x54, 0x5a, 0x00
	.type		_$_str_$_2,@object
	.size		_$_str_$_2,(.L_1 - _$_str_$_2)
_$_str_$_2:
        /*000b*/ 	.byte	0x5f, 0x5f, 0x43, 0x55, 0x44, 0x41, 0x5f, 0x50, 0x52, 0x45, 0x43, 0x5f, 0x53, 0x51, 0x52, 0x54
        /*001b*/ 	.byte	0x00
.L_1:


//--------------------- .nv.constant0.triton_poi_fused__native_batch_norm_legit_no_training_add_convolution_22 --------------------------
	.section	.nv.constant0.triton_poi_fused__native_batch_norm_legit_no_training_add_convolution_22,"a",@progbits
	.sectionflags	@""
	.align	4
.nv.constant0.triton_poi_fused__native_batch_norm_legit_no_training_add_convolution_22:
	.zero		596
